//
// Generated by NVIDIA NVVM Compiler
//
// Compiler Build ID: CL-36424714
// Cuda compilation tools, release 13.0, V13.0.88
// Based on NVVM 20.0.0
//

.version 9.0
.target sm_100
.address_size 64

	// .globl	_Z8printIdsv
.extern .func  (.param .b32 func_retval0) vprintf
(
	.param .b64 vprintf_param_0,
	.param .b64 vprintf_param_1
)
;
.global .align 1 .b8 $str[19] = {116, 104, 114, 101, 97, 100, 58, 32, 37, 100, 32, 37, 100, 32, 37, 100, 32, 10};
.global .align 1 .b8 $str$1[18] = {98, 108, 111, 99, 107, 58, 32, 37, 100, 32, 37, 100, 32, 37, 100, 32, 10};
.global .align 1 .b8 $str$2[17] = {103, 114, 105, 100, 58, 32, 37, 100, 32, 37, 100, 32, 37, 100, 32, 10};

.visible .entry _Z8printIdsv()
{
	.local .align 8 .b8 	__local_depot0[16];
	.reg .b64 	%SP;
	.reg .b64 	%SPL;
	.reg .b32 	%r<16>;
	.reg .b64 	%rd<9>;

	mov.u64 	%SPL, __local_depot0;
	cvta.local.u64 	%SP, %SPL;
	add.u64 	%rd1, %SP, 0;
	add.u64 	%rd2, %SPL, 0;
	mov.u32 	%r1, %tid.x;
	mov.u32 	%r2, %tid.y;
	mov.u32 	%r3, %tid.z;
	st.local.v2.u32 	[%rd2], {%r1, %r2};
	st.local.u32 	[%rd2+8], %r3;
	mov.u64 	%rd3, $str;
	cvta.global.u64 	%rd4, %rd3;
	{ // callseq 0, 0
	.param .b64 param0;
	st.param.b64 	[param0], %rd4;
	.param .b64 param1;
	st.param.b64 	[param1], %rd1;
	.param .b32 retval0;
	call.uni (retval0), 
	vprintf, 
	(
	param0, 
	param1
	);
	ld.param.b32 	%r4, [retval0];
	} // callseq 0
	mov.u32 	%r6, %ctaid.x;
	mov.u32 	%r7, %ctaid.y;
	mov.u32 	%r8, %ctaid.z;
	st.local.v2.u32 	[%rd2], {%r6, %r7};
	st.local.u32 	[%rd2+8], %r8;
	mov.u64 	%rd5, $str$1;
	cvta.global.u64 	%rd6, %rd5;
	{ // callseq 1, 0
	.param .b64 param0;
	st.param.b64 	[param0], %rd6;
	.param .b64 param1;
	st.param.b64 	[param1], %rd1;
	.param .b32 retval0;
	call.uni (retval0), 
	vprintf, 
	(
	param0, 
	param1
	);
	ld.param.b32 	%r9, [retval0];
	} // callseq 1
	mov.u32 	%r11, %nctaid.x;
	mov.u32 	%r12, %nctaid.y;
	mov.u32 	%r13, %nctaid.z;
	st.local.v2.u32 	[%rd2], {%r11, %r12};
	st.local.u32 	[%rd2+8], %r13;
	mov.u64 	%rd7, $str$2;
	cvta.global.u64 	%rd8, %rd7;
	{ // callseq 2, 0
	.param .b64 param0;
	st.param.b64 	[param0], %rd8;
	.param .b64 param1;
	st.param.b64 	[param1], %rd1;
	.param .b32 retval0;
	call.uni (retval0), 
	vprintf, 
	(
	param0, 
	param1
	);
	ld.param.b32 	%r14, [retval0];
	} // callseq 2
	ret;

}


// ===== COMPILED SASS (sm_100) =====

	.target	sm_100

	.elftype	@"ET_EXEC"


//--------------------- .note.nv.tkinfo           --------------------------
	.section	.note.nv.tkinfo,"",@"SHT_NOTE"
	.sectionflags	@"SHF_NOTE_NV_TKINFO"
	.tkinfo
        /*0018*/ 	.word	0x00000002
        /*0030*/ 	.string	""
        /*0030*/ 	.string	"ptxas"
        /*0030*/ 	.string	"Cuda compilation tools, release 13.0, V13.0.88"
        /*0030*/ 	.string	"Build cuda_13.0.r13.0/compiler.36424714_0"
        /*0030*/ 	.string	"-arch sm_100 -m 64 "



//--------------------- .note.nv.cuinfo           --------------------------
	.section	.note.nv.cuinfo,"",@"SHT_NOTE"
	.sectionflags	@"SHF_NOTE_NV_CUINFO"
        /*0018*/ 	.short	0x0002
        /*001a*/ 	.short	0x0064
        /*001c*/ 	.short	0x0082
	.zero		2


//--------------------- .nv.info                  --------------------------
	.section	.nv.info,"",@"SHT_CUDA_INFO"
	.align	4


	//----- nvinfo : EIATTR_REGCOUNT
	.align		4
        /*0000*/ 	.byte	0x04, 0x2f
        /*0002*/ 	.short	(.L_4 - .L_3)
	.align		4
.L_3:
        /*0004*/ 	.word	index@(_Z8printIdsv)
        /*0008*/ 	.word	0x00000018


	//----- nvinfo : EIATTR_FRAME_SIZE
	.align		4
.L_4:
        /*000c*/ 	.byte	0x04, 0x11
        /*000e*/ 	.short	(.L_6 - .L_5)
	.align		4
.L_5:
        /*0010*/ 	.word	index@(_Z8printIdsv)
        /*0014*/ 	.word	0x00000010


	//----- nvinfo : EIATTR_MIN_STACK_SIZE
	.align		4
.L_6:
        /*0018*/ 	.byte	0x04, 0x12
        /*001a*/ 	.short	(.L_8 - .L_7)
	.align		4
.L_7:
        /*001c*/ 	.word	index@(_Z8printIdsv)
        /*0020*/ 	.word	0x00000010
.L_8:


//--------------------- .nv.compat                --------------------------
	.section	.nv.compat,"",@"SHT_CUDA_COMPAT_INFO"
	.align	4
        /*0000*/ 	.byte	0x02, 0x09, 0x00, 0x00, 0x02, 0x02, 0x01, 0x00, 0x02, 0x05, 0x05, 0x00, 0x03, 0x07, 0x01, 0x01
        /*0010*/ 	.byte	0x02, 0x03, 0x00, 0x00, 0x02, 0x06, 0x01, 0x00, 0x04, 0x0b, 0x08, 0x00, 0x09, 0x00, 0x00, 0x00
        /*0020*/ 	.byte	0x00, 0x00, 0x00, 0x00


//--------------------- .nv.info._Z8printIdsv     --------------------------
	.section	.nv.info._Z8printIdsv,"",@"SHT_CUDA_INFO"
	.sectionflags	@""
	.align	4


	//----- nvinfo : EIATTR_CUDA_API_VERSION
	.align		4
        /*0000*/ 	.byte	0x04, 0x37
        /*0002*/ 	.short	(.L_10 - .L_9)
.L_9:
        /*0004*/ 	.word	0x00000082


	//----- nvinfo : EIATTR_SPARSE_MMA_MASK
	.align		4
.L_10:
        /*0008*/ 	.byte	0x03, 0x50
        /*000a*/ 	.short	0x0000


	//----- nvinfo : EIATTR_MAXREG_COUNT
	.align		4
        /*000c*/ 	.byte	0x03, 0x1b
        /*000e*/ 	.short	0x00ff


	//----- nvinfo : EIATTR_EXTERNS
	.align		4
        /*0010*/ 	.byte	0x04, 0x0f
        /*0012*/ 	.short	(.L_12 - .L_11)


	//   ....[0]....
	.align		4
.L_11:
        /*0014*/ 	.word	index@(vprintf)


	//----- nvinfo : EIATTR_MERCURY_ISA_VERSION
	.align		4
.L_12:
        /*0018*/ 	.byte	0x03, 0x5f
        /*001a*/ 	.short	0x0101


	//----- nvinfo : EIATTR_VRC_CTA_INIT_COUNT
	.align		4
        /*001c*/ 	.byte	0x02, 0x4a
	.zero		1
	.zero		1


	//----- nvinfo : EIATTR_SYSCALL_OFFSETS
	.align		4
        /*0020*/ 	.byte	0x04, 0x46
        /*0022*/ 	.short	(.L_14 - .L_13)


	//   ....[0]....
.L_13:
        /*0024*/ 	.word	0x00000130


	//   ....[1]....
        /*0028*/ 	.word	0x00000200


	//   ....[2]....
        /*002c*/ 	.word	0x000002d0


	//----- nvinfo : EIATTR_EXIT_INSTR_OFFSETS
	.align		4
.L_14:
        /*0030*/ 	.byte	0x04, 0x1c
        /*0032*/ 	.short	(.L_16 - .L_15)


	//   ....[0]....
.L_15:
        /*0034*/ 	.word	0x000002e0


	//----- nvinfo : EIATTR_SW_WAR
	.align		4
.L_16:
        /*0038*/ 	.byte	0x04, 0x36
        /*003a*/ 	.short	(.L_18 - .L_17)
.L_17:
        /*003c*/ 	.word	0x00000008
.L_18:


//--------------------- .nv.callgraph             --------------------------
	.section	.nv.callgraph,"",@"SHT_CUDA_CALLGRAPH"
	.align	4
	.sectionentsize	8
	.align		4
        /*0000*/ 	.word	0x00000000
	.align		4
        /*0004*/ 	.word	0xffffffff
	.align		4
        /*0008*/ 	.word	index@(_Z8printIdsv)
	.align		4
        /*000c*/ 	.word	index@(vprintf)
	.align		4
        /*0010*/ 	.word	0x00000000
	.align		4
        /*0014*/ 	.word	0xfffffffe
	.align		4
        /*0018*/ 	.word	0x00000000
	.align		4
        /*001c*/ 	.word	0xfffffffd
	.align		4
        /*0020*/ 	.word	0x00000000
	.align		4
        /*0024*/ 	.word	0xfffffffc


//--------------------- .nv.constant4             --------------------------
	.section	.nv.constant4,"a",@progbits
	.align	8
	.align		8
.nv.constant4:
        /*0000*/ 	.dword	vprintf
	.align		8
        /*0008*/ 	.dword	$str
	.align		8
        /*0010*/ 	.dword	$str$1
	.align		8
        /*0018*/ 	.dword	$str$2


//--------------------- .text._Z8printIdsv        --------------------------
	.section	.text._Z8printIdsv,"ax",@progbits
	.align	128
        .global         _Z8printIdsv
        .type           _Z8printIdsv,@function
        .size           _Z8printIdsv,(.L_x_4 - _Z8printIdsv)
        .other          _Z8printIdsv,@"STO_CUDA_ENTRY STV_DEFAULT"
_Z8printIdsv:
.text._Z8printIdsv:
[----:B------:R-:W0:Y:S01]  /*0000*/  LDC R1, c[0x0][0x37c] ;  /* 0x0000df00ff017b82 */ /* 0x000e220000000800 */
[----:B------:R-:W1:Y:S01]  /*0010*/  S2R R10, SR_TID.X ;  /* 0x00000000000a7919 */ /* 0x000e620000002100 */
[----:B------:R-:W2:Y:S01]  /*0020*/  LDCU UR4, c[0x0][0x2f8] ;  /* 0x00005f00ff0477ac */ /* 0x000ea20008000800 */
[----:B0-----:R-:W-:Y:S01]  /*0030*/  VIADD R1, R1, 0xfffffff0 ;  /* 0xfffffff001017836 */ /* 0x001fe20000000000 */
[----:B------:R-:W-:Y:S01]  /*0040*/  MOV R2, 0x0 ;  /* 0x0000000000027802 */ /* 0x000fe20000000f00 */
[----:B------:R-:W1:Y:S01]  /*0050*/  S2R R11, SR_TID.Y ;  /* 0x00000000000b7919 */ /* 0x000e620000002200 */
[----:B------:R-:W0:Y:S02]  /*0060*/  LDCU UR5, c[0x0][0x2fc] ;  /* 0x00005f80ff0577ac */ /* 0x000e240008000800 */
[----:B------:R3:W4:Y:S01]  /*0070*/  LDC.64 R8, c[0x4][R2] ;  /* 0x0100000002087b82 */ /* 0x0007220000000a00 */
[----:B------:R-:W5:Y:S01]  /*0080*/  S2R R0, SR_TID.Z ;  /* 0x0000000000007919 */ /* 0x000f620000002300 */
[----:B------:R-:W3:Y:S01]  /*0090*/  LDCU.64 UR6, c[0x4][0x8] ;  /* 0x01000100ff0677ac */ /* 0x000ee20008000a00 */
[----:B--2---:R-:W-:-:S05]  /*00a0*/  IADD3 R17, P0, PT, R1, UR4, RZ ;  /* 0x0000000401117c10 */ /* 0x004fca000ff1e0ff */
[----:B0-----:R-:W-:Y:S02]  /*00b0*/  IMAD.X R16, RZ, RZ, UR5, P0 ;  /* 0x00000005ff107e24 */ /* 0x001fe400080e06ff */
[----:B------:R-:W-:Y:S01]  /*00c0*/  IMAD.MOV.U32 R6, RZ, RZ, R17 ;  /* 0x000000ffff067224 */ /* 0x000fe200078e0011 */
[----:B---3--:R-:W-:Y:S01]  /*00d0*/  MOV R4, UR6 ;  /* 0x0000000600047c02 */ /* 0x008fe20008000f00 */
[----:B------:R-:W-:Y:S01]  /*00e0*/  IMAD.U32 R5, RZ, RZ, UR7 ;  /* 0x00000007ff057e24 */ /* 0x000fe2000f8e00ff */
[----:B------:R-:W-:Y:S01]  /*00f0*/  MOV R7, R16 ;  /* 0x0000001000077202 */ /* 0x000fe20000000f00 */
[----:B-1----:R0:W-:Y:S04]  /*0100*/  STL.64 [R1], R10 ;  /* 0x0000000a01007387 */ /* 0x0021e80000100a00 */
[----:B-----5:R0:W-:Y:S02]  /*0110*/  STL [R1+0x8], R0 ;  /* 0x0000080001007387 */ /* 0x0201e40000100800 */
[----:B------:R-:W-:-:S07]  /*0120*/  LEPC R20, `(.L_x_0) ;  /* 0x000000001014794e */ /* 0x000fce0000000000 */
[----:B0---4-:R-:W-:Y:S05]  /*0130*/  CALL.ABS.NOINC R8 ;  /* 0x0000000008007343 */ /* 0x011fea0003c00000 */
.L_x_0:
[----:B------:R-:W0:Y:S01]  /*0140*/  S2R R8, SR_CTAID.X ;  /* 0x0000000000087919 */ /* 0x000e220000002500 */
[----:B------:R1:W2:Y:S01]  /*0150*/  LDC.64 R10, c[0x4][R2] ;  /* 0x01000000020a7b82 */ /* 0x0002a20000000a00 */
[----:B------:R-:W3:Y:S01]  /*0160*/  LDCU.64 UR4, c[0x4][0x10] ;  /* 0x01000200ff0477ac */ /* 0x000ee20008000a00 */
[----:B------:R-:W-:Y:S01]  /*0170*/  IMAD.MOV.U32 R6, RZ, RZ, R17 ;  /* 0x000000ffff067224 */ /* 0x000fe200078e0011 */
[----:B------:R-:W0:Y:S01]  /*0180*/  S2R R9, SR_CTAID.Y ;  /* 0x0000000000097919 */ /* 0x000e220000002600 */
[----:B------:R-:W-:Y:S01]  /*0190*/  MOV R7, R16 ;  /* 0x0000001000077202 */ /* 0x000fe20000000f00 */
[----:B------:R-:W4:Y:S01]  /*01a0*/  S2R R0, SR_CTAID.Z ;  /* 0x0000000000007919 */ /* 0x000f220000002700 */
[----:B---3--:R-:W-:Y:S01]  /*01b0*/  IMAD.U32 R4, RZ, RZ, UR4 ;  /* 0x00000004ff047e24 */ /* 0x008fe2000f8e00ff */
[----:B------:R-:W-:Y:S01]  /*01c0*/  MOV R5, UR5 ;  /* 0x0000000500057c02 */ /* 0x000fe20008000f00 */
[----:B0-----:R1:W-:Y:S04]  /*01d0*/  STL.64 [R1], R8 ;  /* 0x0000000801007387 */ /* 0x0013e80000100a00 */
[----:B----4-:R1:W-:Y:S02]  /*01e0*/  STL [R1+0x8], R0 ;  /* 0x0000080001007387 */ /* 0x0103e40000100800 */
[----:B------:R-:W-:-:S07]  /*01f0*/  LEPC R20, `(.L_x_1) ;  /* 0x000000001014794e */ /* 0x000fce0000000000 */
[----:B-12---:R-:W-:Y:S05]  /*0200*/  CALL.ABS.NOINC R10 ;  /* 0x000000000a007343 */ /* 0x006fea0003c00000 */
.L_x_1:
[----:B------:R-:W0:Y:S01]  /*0210*/  LDC R8, c[0x0][0x370] ;  /* 0x0000dc00ff087b82 */ /* 0x000e220000000800 */
[----:B------:R-:W1:Y:S01]  /*0220*/  LDCU.64 UR4, c[0x4][0x18] ;  /* 0x01000300ff0477ac */ /* 0x000e620008000a00 */
[----:B------:R-:W-:Y:S01]  /*0230*/  IMAD.MOV.U32 R6, RZ, RZ, R17 ;  /* 0x000000ffff067224 */ /* 0x000fe200078e0011 */
[----:B------:R-:W-:-:S05]  /*0240*/  MOV R7, R16 ;  /* 0x0000001000077202 */ /* 0x000fca0000000f00 */
[----:B------:R-:W0:Y:S08]  /*0250*/  LDC R9, c[0x0][0x374] ;  /* 0x0000dd00ff097b82 */ /* 0x000e300000000800 */
[----:B------:R-:W2:Y:S01]  /*0260*/  LDC R0, c[0x0][0x378] ;  /* 0x0000de00ff007b82 */ /* 0x000ea20000000800 */
[----:B-1----:R-:W-:Y:S01]  /*0270*/  IMAD.U32 R4, RZ, RZ, UR4 ;  /* 0x00000004ff047e24 */ /* 0x002fe2000f8e00ff */
[----:B------:R-:W-:-:S06]  /*0280*/  MOV R5, UR5 ;  /* 0x0000000500057c02 */ /* 0x000fcc0008000f00 */
[----:B------:R-:W1:Y:S01]  /*0290*/  LDC.64 R2, c[0x4][R2] ;  /* 0x0100000002027b82 */ /* 0x000e620000000a00 */
[----:B0-----:R0:W-:Y:S04]  /*02a0*/  STL.64 [R1], R8 ;  /* 0x0000000801007387 */ /* 0x0011e80000100a00 */
[----:B--2---:R0:W-:Y:S02]  /*02b0*/  STL [R1+0x8], R0 ;  /* 0x0000080001007387 */ /* 0x0041e40000100800 */
[----:B------:R-:W-:-:S07]  /*02c0*/  LEPC R20, `(.L_x_2) ;  /* 0x000000001014794e */ /* 0x000fce0000000000 */
[----:B01----:R-:W-:Y:S05]  /*02d0*/  CALL.ABS.NOINC R2 ;  /* 0x0000000002007343 */ /* 0x003fea0003c00000 */
.L_x_2:
[----:B------:R-:W-:Y:S05]  /*02e0*/  EXIT ;  /* 0x000000000000794d */ /* 0x000fea0003800000 */
.L_x_3:
[----:B------:R-:W-:-:S00]  /*02f0*/  BRA `(.L_x_3) ;  /* 0xfffffffc00fc7947 */ /* 0x000fc0000383ffff */
[----:B------:R-:W-:-:S00]  /*0300*/  NOP ;  /* 0x0000000000007918 */ /* 0x000fc00000000000 */
[----:B------:R-:W-:-:S00]  /*0310*/  NOP ;  /* 0x0000000000007918 */ /* 0x000fc00000000000 */
[----:B------:R-:W-:-:S00]  /*0320*/  NOP ;  /* 0x0000000000007918 */ /* 0x000fc00000000000 */
[----:B------:R-:W-:-:S00]  /*0330*/  NOP ;  /* 0x0000000000007918 */ /* 0x000fc00000000000 */
[----:B------:R-:W-:-:S00]  /*0340*/  NOP ;  /* 0x0000000000007918 */ /* 0x000fc00000000000 */
[----:B------:R-:W-:-:S00]  /*0350*/  NOP ;  /* 0x0000000000007918 */ /* 0x000fc00000000000 */
[----:B------:R-:W-:-:S00]  /*0360*/  NOP ;  /* 0x0000000000007918 */ /* 0x000fc00000000000 */
[----:B------:R-:W-:-:S00]  /*0370*/  NOP ;  /* 0x0000000000007918 */ /* 0x000fc00000000000 */
.L_x_4:


//--------------------- .nv.global.init           --------------------------
	.section	.nv.global.init,"aw",@progbits
.nv.global.init:
	.type		$str$2,@object
	.size		$str$2,($str$1 - $str$2)
$str$2:
        /*0000*/ 	.byte	0x67, 0x72, 0x69, 0x64, 0x3a, 0x20, 0x25, 0x64, 0x20, 0x25, 0x64, 0x20, 0x25, 0x64, 0x20, 0x0a
        /*0010*/ 	.byte	0x00
	.type		$str$1,@object
	.size		$str$1,($str - $str$1)
$str$1:
        /*0011*/ 	.byte	0x62, 0x6c, 0x6f, 0x63, 0x6b, 0x3a, 0x20, 0x25, 0x64, 0x20, 0x25, 0x64, 0x20, 0x25, 0x64, 0x20
        /*0021*/ 	.byte	0x0a, 0x00
	.type		$str,@object
	.size		$str,(.L_0 - $str)
$str:
        /*0023*/ 	.byte	0x74, 0x68, 0x72, 0x65, 0x61, 0x64, 0x3a, 0x20, 0x25, 0x64, 0x20, 0x25, 0x64, 0x20, 0x25, 0x64
        /*0033*/ 	.byte	0x20, 0x0a, 0x00
.L_0:


//--------------------- .nv.shared.reserved.0     --------------------------
	.section	.nv.shared.reserved.0,"aw",@nobits
	.weak		__nv_reservedSMEM_offset_0_alias
	.size		__nv_reservedSMEM_offset_0_alias, 0, 64
	.other		__nv_reservedSMEM_offset_0_alias,@"STO_CUDA_RESERVED_SHARED STV_DEFAULT"
__nv_reservedSMEM_offset_0_alias:
	.zero		0
	.zero		64


//--------------------- .nv.constant0._Z8printIdsv --------------------------
	.section	.nv.constant0._Z8printIdsv,"a",@progbits
	.sectionflags	@""
	.align	4
.nv.constant0._Z8printIdsv:
	.zero		896


//--------------------- SYMBOLS --------------------------

	.type		.nv.reservedSmem.offset0,@object
	.size		.nv.reservedSmem.offset0,0x4
	.type		vprintf,@function
